//
// Generated by NVIDIA NVVM Compiler
//
// Compiler Build ID: CL-36424714
// Cuda compilation tools, release 13.0, V13.0.88
// Based on NVVM 20.0.0
//

.version 9.0
.target sm_100
.address_size 64

	// .globl	_Z18dotProd_kernel_i32PiS_S_i
// _ZZ18dotProd_kernel_i32PiS_S_iE5cache has been demoted
// _ZZ18dotProd_kernel_f32PfS_S_iE5cache has been demoted

.visible .entry _Z18dotProd_kernel_i32PiS_S_i(
	.param .u64 .ptr .align 1 _Z18dotProd_kernel_i32PiS_S_i_param_0,
	.param .u64 .ptr .align 1 _Z18dotProd_kernel_i32PiS_S_i_param_1,
	.param .u64 .ptr .align 1 _Z18dotProd_kernel_i32PiS_S_i_param_2,
	.param .u32 _Z18dotProd_kernel_i32PiS_S_i_param_3
)
{
	.reg .pred 	%p<7>;
	.reg .b32 	%r<32>;
	.reg .b64 	%rd<12>;
	// demoted variable
	.shared .align 4 .b8 _ZZ18dotProd_kernel_i32PiS_S_iE5cache[1024];
	ld.param.u64 	%rd3, [_Z18dotProd_kernel_i32PiS_S_i_param_0];
	ld.param.u64 	%rd4, [_Z18dotProd_kernel_i32PiS_S_i_param_1];
	ld.param.u64 	%rd5, [_Z18dotProd_kernel_i32PiS_S_i_param_2];
	ld.param.u32 	%r14, [_Z18dotProd_kernel_i32PiS_S_i_param_3];
	mov.u32 	%r1, %tid.x;
	mov.u32 	%r2, %ctaid.x;
	mov.u32 	%r31, %ntid.x;
	mad.lo.s32 	%r29, %r2, %r31, %r1;
	setp.ge.s32 	%p1, %r29, %r14;
	mov.b32 	%r30, 0;
	@%p1 bra 	$L__BB0_3;
	mov.u32 	%r17, %nctaid.x;
	mul.lo.s32 	%r5, %r31, %r17;
	cvta.to.global.u64 	%rd1, %rd3;
	cvta.to.global.u64 	%rd2, %rd4;
	mov.b32 	%r30, 0;
$L__BB0_2:
	mul.wide.s32 	%rd6, %r29, 4;
	add.s64 	%rd7, %rd1, %rd6;
	ld.global.u32 	%r18, [%rd7];
	add.s64 	%rd8, %rd2, %rd6;
	ld.global.u32 	%r19, [%rd8];
	mad.lo.s32 	%r30, %r19, %r18, %r30;
	add.s32 	%r29, %r29, %r5;
	setp.lt.s32 	%p2, %r29, %r14;
	@%p2 bra 	$L__BB0_2;
$L__BB0_3:
	shl.b32 	%r20, %r1, 2;
	mov.u32 	%r21, _ZZ18dotProd_kernel_i32PiS_S_iE5cache;
	add.s32 	%r11, %r21, %r20;
	st.shared.u32 	[%r11], %r30;
	bar.sync 	0;
	setp.lt.u32 	%p3, %r31, 2;
	@%p3 bra 	$L__BB0_7;
$L__BB0_4:
	shr.u32 	%r13, %r31, 1;
	setp.ge.u32 	%p4, %r1, %r13;
	@%p4 bra 	$L__BB0_6;
	shl.b32 	%r22, %r13, 2;
	add.s32 	%r23, %r11, %r22;
	ld.shared.u32 	%r24, [%r23];
	ld.shared.u32 	%r25, [%r11];
	add.s32 	%r26, %r25, %r24;
	st.shared.u32 	[%r11], %r26;
$L__BB0_6:
	bar.sync 	0;
	setp.gt.u32 	%p5, %r31, 3;
	mov.u32 	%r31, %r13;
	@%p5 bra 	$L__BB0_4;
$L__BB0_7:
	setp.ne.s32 	%p6, %r1, 0;
	@%p6 bra 	$L__BB0_9;
	ld.shared.u32 	%r27, [_ZZ18dotProd_kernel_i32PiS_S_iE5cache];
	cvta.to.global.u64 	%rd9, %rd5;
	mul.wide.u32 	%rd10, %r2, 4;
	add.s64 	%rd11, %rd9, %rd10;
	st.global.u32 	[%rd11], %r27;
$L__BB0_9:
	ret;

}
	// .globl	_Z18dotProd_kernel_f32PfS_S_i
.visible .entry _Z18dotProd_kernel_f32PfS_S_i(
	.param .u64 .ptr .align 1 _Z18dotProd_kernel_f32PfS_S_i_param_0,
	.param .u64 .ptr .align 1 _Z18dotProd_kernel_f32PfS_S_i_param_1,
	.param .u64 .ptr .align 1 _Z18dotProd_kernel_f32PfS_S_i_param_2,
	.param .u32 _Z18dotProd_kernel_f32PfS_S_i_param_3
)
{
	.reg .pred 	%p<7>;
	.reg .b32 	%r<19>;
	.reg .b32 	%f<14>;
	.reg .b64 	%rd<12>;
	// demoted variable
	.shared .align 4 .b8 _ZZ18dotProd_kernel_f32PfS_S_iE5cache[1024];
	ld.param.u64 	%rd3, [_Z18dotProd_kernel_f32PfS_S_i_param_0];
	ld.param.u64 	%rd4, [_Z18dotProd_kernel_f32PfS_S_i_param_1];
	ld.param.u64 	%rd5, [_Z18dotProd_kernel_f32PfS_S_i_param_2];
	ld.param.u32 	%r11, [_Z18dotProd_kernel_f32PfS_S_i_param_3];
	mov.u32 	%r1, %tid.x;
	mov.u32 	%r2, %ctaid.x;
	mov.u32 	%r18, %ntid.x;
	mad.lo.s32 	%r17, %r2, %r18, %r1;
	setp.ge.s32 	%p1, %r17, %r11;
	mov.f32 	%f13, 0f00000000;
	@%p1 bra 	$L__BB1_3;
	mov.u32 	%r12, %nctaid.x;
	mul.lo.s32 	%r5, %r18, %r12;
	cvta.to.global.u64 	%rd1, %rd3;
	cvta.to.global.u64 	%rd2, %rd4;
	mov.f32 	%f13, 0f00000000;
$L__BB1_2:
	mul.wide.s32 	%rd6, %r17, 4;
	add.s64 	%rd7, %rd1, %rd6;
	ld.global.f32 	%f6, [%rd7];
	add.s64 	%rd8, %rd2, %rd6;
	ld.global.f32 	%f7, [%rd8];
	fma.rn.f32 	%f13, %f6, %f7, %f13;
	add.s32 	%r17, %r17, %r5;
	setp.lt.s32 	%p2, %r17, %r11;
	@%p2 bra 	$L__BB1_2;
$L__BB1_3:
	shl.b32 	%r13, %r1, 2;
	mov.u32 	%r14, _ZZ18dotProd_kernel_f32PfS_S_iE5cache;
	add.s32 	%r8, %r14, %r13;
	st.shared.f32 	[%r8], %f13;
	bar.sync 	0;
	setp.lt.u32 	%p3, %r18, 2;
	@%p3 bra 	$L__BB1_7;
$L__BB1_4:
	shr.u32 	%r10, %r18, 1;
	setp.ge.u32 	%p4, %r1, %r10;
	@%p4 bra 	$L__BB1_6;
	shl.b32 	%r15, %r10, 2;
	add.s32 	%r16, %r8, %r15;
	ld.shared.f32 	%f8, [%r16];
	ld.shared.f32 	%f9, [%r8];
	add.f32 	%f10, %f8, %f9;
	st.shared.f32 	[%r8], %f10;
$L__BB1_6:
	bar.sync 	0;
	setp.gt.u32 	%p5, %r18, 3;
	mov.u32 	%r18, %r10;
	@%p5 bra 	$L__BB1_4;
$L__BB1_7:
	setp.ne.s32 	%p6, %r1, 0;
	@%p6 bra 	$L__BB1_9;
	ld.shared.f32 	%f11, [_ZZ18dotProd_kernel_f32PfS_S_iE5cache];
	cvta.to.global.u64 	%rd9, %rd5;
	mul.wide.u32 	%rd10, %r2, 4;
	add.s64 	%rd11, %rd9, %rd10;
	st.global.f32 	[%rd11], %f11;
$L__BB1_9:
	ret;

}


// ===== COMPILED SASS (sm_100) =====

	.target	sm_100

	.elftype	@"ET_EXEC"


//--------------------- .note.nv.tkinfo           --------------------------
	.section	.note.nv.tkinfo,"",@"SHT_NOTE"
	.sectionflags	@"SHF_NOTE_NV_TKINFO"
	.tkinfo
        /*0018*/ 	.word	0x00000002
        /*0030*/ 	.string	""
        /*0030*/ 	.string	"ptxas"
        /*0030*/ 	.string	"Cuda compilation tools, release 13.0, V13.0.88"
        /*0030*/ 	.string	"Build cuda_13.0.r13.0/compiler.36424714_0"
        /*0030*/ 	.string	"-arch sm_100 -m 64 "



//--------------------- .note.nv.cuinfo           --------------------------
	.section	.note.nv.cuinfo,"",@"SHT_NOTE"
	.sectionflags	@"SHF_NOTE_NV_CUINFO"
        /*0018*/ 	.short	0x0002
        /*001a*/ 	.short	0x0064
        /*001c*/ 	.short	0x0082
	.zero		2


//--------------------- .nv.info                  --------------------------
	.section	.nv.info,"",@"SHT_CUDA_INFO"
	.align	4


	//----- nvinfo : EIATTR_REGCOUNT
	.align		4
        /*0000*/ 	.byte	0x04, 0x2f
        /*0002*/ 	.short	(.L_1 - .L_0)
	.align		4
.L_0:
        /*0004*/ 	.word	index@(_Z18dotProd_kernel_i32PiS_S_i)
        /*0008*/ 	.word	0x00000012


	//----- nvinfo : EIATTR_FRAME_SIZE
	.align		4
.L_1:
        /*000c*/ 	.byte	0x04, 0x11
        /*000e*/ 	.short	(.L_3 - .L_2)
	.align		4
.L_2:
        /*0010*/ 	.word	index@(_Z18dotProd_kernel_i32PiS_S_i)
        /*0014*/ 	.word	0x00000000


	//----- nvinfo : EIATTR_REGCOUNT
	.align		4
.L_3:
        /*0018*/ 	.byte	0x04, 0x2f
        /*001a*/ 	.short	(.L_5 - .L_4)
	.align		4
.L_4:
        /*001c*/ 	.word	index@(_Z18dotProd_kernel_f32PfS_S_i)
        /*0020*/ 	.word	0x00000012


	//----- nvinfo : EIATTR_FRAME_SIZE
	.align		4
.L_5:
        /*0024*/ 	.byte	0x04, 0x11
        /*0026*/ 	.short	(.L_7 - .L_6)
	.align		4
.L_6:
        /*0028*/ 	.word	index@(_Z18dotProd_kernel_f32PfS_S_i)
        /*002c*/ 	.word	0x00000000


	//----- nvinfo : EIATTR_MIN_STACK_SIZE
	.align		4
.L_7:
        /*0030*/ 	.byte	0x04, 0x12
        /*0032*/ 	.short	(.L_9 - .L_8)
	.align		4
.L_8:
        /*0034*/ 	.word	index@(_Z18dotProd_kernel_f32PfS_S_i)
        /*0038*/ 	.word	0x00000000


	//----- nvinfo : EIATTR_MIN_STACK_SIZE
	.align		4
.L_9:
        /*003c*/ 	.byte	0x04, 0x12
        /*003e*/ 	.short	(.L_11 - .L_10)
	.align		4
.L_10:
        /*0040*/ 	.word	index@(_Z18dotProd_kernel_i32PiS_S_i)
        /*0044*/ 	.word	0x00000000
.L_11:


//--------------------- .nv.compat                --------------------------
	.section	.nv.compat,"",@"SHT_CUDA_COMPAT_INFO"
	.align	4
        /*0000*/ 	.byte	0x02, 0x09, 0x00, 0x00, 0x02, 0x02, 0x01, 0x00, 0x02, 0x05, 0x05, 0x00, 0x03, 0x07, 0x01, 0x01
        /*0010*/ 	.byte	0x02, 0x03, 0x00, 0x00, 0x02, 0x06, 0x01, 0x00, 0x04, 0x0b, 0x08, 0x00, 0x09, 0x00, 0x00, 0x00
        /*0020*/ 	.byte	0x00, 0x00, 0x00, 0x00


//--------------------- .nv.info._Z18dotProd_kernel_f32PfS_S_i --------------------------
	.section	.nv.info._Z18dotProd_kernel_f32PfS_S_i,"",@"SHT_CUDA_INFO"
	.sectionflags	@""
	.align	4


	//----- nvinfo : EIATTR_CUDA_API_VERSION
	.align		4
        /*0000*/ 	.byte	0x04, 0x37
        /*0002*/ 	.short	(.L_13 - .L_12)
.L_12:
        /*0004*/ 	.word	0x00000082


	//----- nvinfo : EIATTR_KPARAM_INFO
	.align		4
.L_13:
        /*0008*/ 	.byte	0x04, 0x17
        /*000a*/ 	.short	(.L_15 - .L_14)
.L_14:
        /*000c*/ 	.word	0x00000000
        /*0010*/ 	.short	0x0003
        /*0012*/ 	.short	0x0018
        /*0014*/ 	.byte	0x00, 0xf0, 0x11, 0x00


	//----- nvinfo : EIATTR_KPARAM_INFO
	.align		4
.L_15:
        /*0018*/ 	.byte	0x04, 0x17
        /*001a*/ 	.short	(.L_17 - .L_16)
.L_16:
        /*001c*/ 	.word	0x00000000
        /*0020*/ 	.short	0x0002
        /*0022*/ 	.short	0x0010
        /*0024*/ 	.byte	0x00, 0xf5, 0x21, 0x00


	//----- nvinfo : EIATTR_KPARAM_INFO
	.align		4
.L_17:
        /*0028*/ 	.byte	0x04, 0x17
        /*002a*/ 	.short	(.L_19 - .L_18)
.L_18:
        /*002c*/ 	.word	0x00000000
        /*0030*/ 	.short	0x0001
        /*0032*/ 	.short	0x0008
        /*0034*/ 	.byte	0x00, 0xf5, 0x21, 0x00


	//----- nvinfo : EIATTR_KPARAM_INFO
	.align		4
.L_19:
        /*0038*/ 	.byte	0x04, 0x17
        /*003a*/ 	.short	(.L_21 - .L_20)
.L_20:
        /*003c*/ 	.word	0x00000000
        /*0040*/ 	.short	0x0000
        /*0042*/ 	.short	0x0000
        /*0044*/ 	.byte	0x00, 0xf5, 0x21, 0x00


	//----- nvinfo : EIATTR_SPARSE_MMA_MASK
	.align		4
.L_21:
        /*0048*/ 	.byte	0x03, 0x50
        /*004a*/ 	.short	0x0000


	//----- nvinfo : EIATTR_MAXREG_COUNT
	.align		4
        /*004c*/ 	.byte	0x03, 0x1b
        /*004e*/ 	.short	0x00ff


	//----- nvinfo : EIATTR_NUM_BARRIERS
	.align		4
        /*0050*/ 	.byte	0x02, 0x4c
        /*0052*/ 	.byte	0x01
	.zero		1


	//----- nvinfo : EIATTR_MERCURY_ISA_VERSION
	.align		4
        /*0054*/ 	.byte	0x03, 0x5f
        /*0056*/ 	.short	0x0101


	//----- nvinfo : EIATTR_VRC_CTA_INIT_COUNT
	.align		4
        /*0058*/ 	.byte	0x02, 0x4a
	.zero		1
	.zero		1


	//----- nvinfo : EIATTR_EXIT_INSTR_OFFSETS
	.align		4
        /*005c*/ 	.byte	0x04, 0x1c
        /*005e*/ 	.short	(.L_23 - .L_22)


	//   ....[0]....
.L_22:
        /*0060*/ 	.word	0x000002e0


	//   ....[1]....
        /*0064*/ 	.word	0x00000360


	//----- nvinfo : EIATTR_CRS_STACK_SIZE
	.align		4
.L_23:
        /*0068*/ 	.byte	0x04, 0x1e
        /*006a*/ 	.short	(.L_25 - .L_24)
.L_24:
        /*006c*/ 	.word	0x00000000


	//----- nvinfo : EIATTR_CBANK_PARAM_SIZE
	.align		4
.L_25:
        /*0070*/ 	.byte	0x03, 0x19
        /*0072*/ 	.short	0x001c


	//----- nvinfo : EIATTR_PARAM_CBANK
	.align		4
        /*0074*/ 	.byte	0x04, 0x0a
        /*0076*/ 	.short	(.L_27 - .L_26)
	.align		4
.L_26:
        /*0078*/ 	.word	index@(.nv.constant0._Z18dotProd_kernel_f32PfS_S_i)
        /*007c*/ 	.short	0x0380
        /*007e*/ 	.short	0x001c


	//----- nvinfo : EIATTR_SW_WAR
	.align		4
.L_27:
        /*0080*/ 	.byte	0x04, 0x36
        /*0082*/ 	.short	(.L_29 - .L_28)
.L_28:
        /*0084*/ 	.word	0x00000008
.L_29:


//--------------------- .nv.info._Z18dotProd_kernel_i32PiS_S_i --------------------------
	.section	.nv.info._Z18dotProd_kernel_i32PiS_S_i,"",@"SHT_CUDA_INFO"
	.sectionflags	@""
	.align	4


	//----- nvinfo : EIATTR_CUDA_API_VERSION
	.align		4
        /*0000*/ 	.byte	0x04, 0x37
        /*0002*/ 	.short	(.L_31 - .L_30)
.L_30:
        /*0004*/ 	.word	0x00000082


	//----- nvinfo : EIATTR_KPARAM_INFO
	.align		4
.L_31:
        /*0008*/ 	.byte	0x04, 0x17
        /*000a*/ 	.short	(.L_33 - .L_32)
.L_32:
        /*000c*/ 	.word	0x00000000
        /*0010*/ 	.short	0x0003
        /*0012*/ 	.short	0x0018
        /*0014*/ 	.byte	0x00, 0xf0, 0x11, 0x00


	//----- nvinfo : EIATTR_KPARAM_INFO
	.align		4
.L_33:
        /*0018*/ 	.byte	0x04, 0x17
        /*001a*/ 	.short	(.L_35 - .L_34)
.L_34:
        /*001c*/ 	.word	0x00000000
        /*0020*/ 	.short	0x0002
        /*0022*/ 	.short	0x0010
        /*0024*/ 	.byte	0x00, 0xf5, 0x21, 0x00


	//----- nvinfo : EIATTR_KPARAM_INFO
	.align		4
.L_35:
        /*0028*/ 	.byte	0x04, 0x17
        /*002a*/ 	.short	(.L_37 - .L_36)
.L_36:
        /*002c*/ 	.word	0x00000000
        /*0030*/ 	.short	0x0001
        /*0032*/ 	.short	0x0008
        /*0034*/ 	.byte	0x00, 0xf5, 0x21, 0x00


	//----- nvinfo : EIATTR_KPARAM_INFO
	.align		4
.L_37:
        /*0038*/ 	.byte	0x04, 0x17
        /*003a*/ 	.short	(.L_39 - .L_38)
.L_38:
        /*003c*/ 	.word	0x00000000
        /*0040*/ 	.short	0x0000
        /*0042*/ 	.short	0x0000
        /*0044*/ 	.byte	0x00, 0xf5, 0x21, 0x00


	//----- nvinfo : EIATTR_SPARSE_MMA_MASK
	.align		4
.L_39:
        /*0048*/ 	.byte	0x03, 0x50
        /*004a*/ 	.short	0x0000


	//----- nvinfo : EIATTR_MAXREG_COUNT
	.align		4
        /*004c*/ 	.byte	0x03, 0x1b
        /*004e*/ 	.short	0x00ff


	//----- nvinfo : EIATTR_NUM_BARRIERS
	.align		4
        /*0050*/ 	.byte	0x02, 0x4c
        /*0052*/ 	.byte	0x01
	.zero		1


	//----- nvinfo : EIATTR_MERCURY_ISA_VERSION
	.align		4
        /*0054*/ 	.byte	0x03, 0x5f
        /*0056*/ 	.short	0x0101


	//----- nvinfo : EIATTR_VRC_CTA_INIT_COUNT
	.align		4
        /*0058*/ 	.byte	0x02, 0x4a
	.zero		1
	.zero		1


	//----- nvinfo : EIATTR_EXIT_INSTR_OFFSETS
	.align		4
        /*005c*/ 	.byte	0x04, 0x1c
        /*005e*/ 	.short	(.L_41 - .L_40)


	//   ....[0]....
.L_40:
        /*0060*/ 	.word	0x000002e0


	//   ....[1]....
        /*0064*/ 	.word	0x00000360


	//----- nvinfo : EIATTR_CRS_STACK_SIZE
	.align		4
.L_41:
        /*0068*/ 	.byte	0x04, 0x1e
        /*006a*/ 	.short	(.L_43 - .L_42)
.L_42:
        /*006c*/ 	.word	0x00000000


	//----- nvinfo : EIATTR_CBANK_PARAM_SIZE
	.align		4
.L_43:
        /*0070*/ 	.byte	0x03, 0x19
        /*0072*/ 	.short	0x001c


	//----- nvinfo : EIATTR_PARAM_CBANK
	.align		4
        /*0074*/ 	.byte	0x04, 0x0a
        /*0076*/ 	.short	(.L_45 - .L_44)
	.align		4
.L_44:
        /*0078*/ 	.word	index@(.nv.constant0._Z18dotProd_kernel_i32PiS_S_i)
        /*007c*/ 	.short	0x0380
        /*007e*/ 	.short	0x001c


	//----- nvinfo : EIATTR_SW_WAR
	.align		4
.L_45:
        /*0080*/ 	.byte	0x04, 0x36
        /*0082*/ 	.short	(.L_47 - .L_46)
.L_46:
        /*0084*/ 	.word	0x00000008
.L_47:


//--------------------- .nv.callgraph             --------------------------
	.section	.nv.callgraph,"",@"SHT_CUDA_CALLGRAPH"
	.align	4
	.sectionentsize	8
	.align		4
        /*0000*/ 	.word	0x00000000
	.align		4
        /*0004*/ 	.word	0xffffffff
	.align		4
        /*0008*/ 	.word	0x00000000
	.align		4
        /*000c*/ 	.word	0xfffffffe
	.align		4
        /*0010*/ 	.word	0x00000000
	.align		4
        /*0014*/ 	.word	0xfffffffd
	.align		4
        /*0018*/ 	.word	0x00000000
	.align		4
        /*001c*/ 	.word	0xfffffffc


//--------------------- .text._Z18dotProd_kernel_f32PfS_S_i --------------------------
	.section	.text._Z18dotProd_kernel_f32PfS_S_i,"ax",@progbits
	.align	128
        .global         _Z18dotProd_kernel_f32PfS_S_i
        .type           _Z18dotProd_kernel_f32PfS_S_i,@function
        .size           _Z18dotProd_kernel_f32PfS_S_i,(.L_x_12 - _Z18dotProd_kernel_f32PfS_S_i)
        .other          _Z18dotProd_kernel_f32PfS_S_i,@"STO_CUDA_ENTRY STV_DEFAULT"
_Z18dotProd_kernel_f32PfS_S_i:
.text._Z18dotProd_kernel_f32PfS_S_i:
[----:B------:R-:W-:Y:S01]  /*0000*/  LDC R1, c[0x0][0x37c] ;  /* 0x0000df00ff017b82 */ /* 0x000fe20000000800 */
[----:B------:R-:W0:Y:S01]  /*0010*/  S2R R12, SR_TID.X ;  /* 0x00000000000c7919 */ /* 0x000e220000002100 */
[----:B------:R-:W1:Y:S01]  /*0020*/  LDCU UR4, c[0x0][0x360] ;  /* 0x00006c00ff0477ac */ /* 0x000e620008000800 */
[----:B------:R-:W-:Y:S01]  /*0030*/  BSSY.RECONVERGENT B0, `(.L_x_0) ;  /* 0x0000016000007945 */ /* 0x000fe20003800200 */
[----:B------:R-:W-:Y:S01]  /*0040*/  IMAD.MOV.U32 R11, RZ, RZ, RZ ;  /* 0x000000ffff0b7224 */ /* 0x000fe200078e00ff */
[----:B------:R-:W0:Y:S01]  /*0050*/  S2R R13, SR_CTAID.X ;  /* 0x00000000000d7919 */ /* 0x000e220000002500 */
[----:B------:R-:W2:Y:S01]  /*0060*/  LDCU UR5, c[0x0][0x398] ;  /* 0x00007300ff0577ac */ /* 0x000ea20008000800 */
[----:B------:R-:W3:Y:S01]  /*0070*/  LDCU.64 UR6, c[0x0][0x358] ;  /* 0x00006b00ff0677ac */ /* 0x000ee20008000a00 */
[----:B-1----:R-:W-:Y:S02]  /*0080*/  IMAD.U32 R10, RZ, RZ, UR4 ;  /* 0x00000004ff0a7e24 */ /* 0x002fe4000f8e00ff */
[----:B0-----:R-:W-:-:S05]  /*0090*/  IMAD R0, R13, UR4, R12 ;  /* 0x000000040d007c24 */ /* 0x001fca000f8e020c */
[----:B--2---:R-:W-:-:S13]  /*00a0*/  ISETP.GE.AND P0, PT, R0, UR5, PT ;  /* 0x0000000500007c0c */ /* 0x004fda000bf06270 */
[----:B---3--:R-:W-:Y:S05]  /*00b0*/  @P0 BRA `(.L_x_1) ;  /* 0x0000000000340947 */ /* 0x008fea0003800000 */
[----:B------:R-:W0:Y:S01]  /*00c0*/  LDC.64 R6, c[0x0][0x380] ;  /* 0x0000e000ff067b82 */ /* 0x000e220000000a00 */
[----:B------:R-:W1:Y:S01]  /*00d0*/  LDCU UR4, c[0x0][0x370] ;  /* 0x00006e00ff0477ac */ /* 0x000e620008000800 */
[----:B------:R-:W-:-:S06]  /*00e0*/  HFMA2 R11, -RZ, RZ, 0, 0 ;  /* 0x00000000ff0b7431 */ /* 0x000fcc00000001ff */
[----:B------:R-:W2:Y:S01]  /*00f0*/  LDC.64 R8, c[0x0][0x388] ;  /* 0x0000e200ff087b82 */ /* 0x000ea20000000a00 */
[----:B-1----:R-:W-:-:S07]  /*0100*/  IMAD R15, R10, UR4, RZ ;  /* 0x000000040a0f7c24 */ /* 0x002fce000f8e02ff */
.L_x_2:
[----:B0-----:R-:W-:-:S04]  /*0110*/  IMAD.WIDE R2, R0, 0x4, R6 ;  /* 0x0000000400027825 */ /* 0x001fc800078e0206 */
[----:B--2---:R-:W-:Y:S02]  /*0120*/  IMAD.WIDE R4, R0, 0x4, R8 ;  /* 0x0000000400047825 */ /* 0x004fe400078e0208 */
[----:B------:R-:W2:Y:S04]  /*0130*/  LDG.E R2, desc[UR6][R2.64] ;  /* 0x0000000602027981 */ /* 0x000ea8000c1e1900 */
[----:B------:R-:W2:Y:S01]  /*0140*/  LDG.E R4, desc[UR6][R4.64] ;  /* 0x0000000604047981 */ /* 0x000ea2000c1e1900 */
[----:B------:R-:W-:-:S05]  /*0150*/  IMAD.IADD R0, R15, 0x1, R0 ;  /* 0x000000010f007824 */ /* 0x000fca00078e0200 */
[----:B------:R-:W-:Y:S01]  /*0160*/  ISETP.GE.AND P0, PT, R0, UR5, PT ;  /* 0x0000000500007c0c */ /* 0x000fe2000bf06270 */
[----:B--2---:R-:W-:-:S12]  /*0170*/  FFMA R11, R2, R4, R11 ;  /* 0x00000004020b7223 */ /* 0x004fd8000000000b */
[----:B------:R-:W-:Y:S05]  /*0180*/  @!P0 BRA `(.L_x_2) ;  /* 0xfffffffc00e08947 */ /* 0x000fea000383ffff */
.L_x_1:
[----:B------:R-:W-:Y:S05]  /*0190*/  BSYNC.RECONVERGENT B0 ;  /* 0x0000000000007941 */ /* 0x000fea0003800200 */
.L_x_0:
[----:B------:R-:W0:Y:S01]  /*01a0*/  S2UR UR5, SR_CgaCtaId ;  /* 0x00000000000579c3 */ /* 0x000e220000008800 */
[----:B------:R-:W-:Y:S01]  /*01b0*/  UMOV UR4, 0x400 ;  /* 0x0000040000047882 */ /* 0x000fe20000000000 */
[----:B------:R-:W-:Y:S02]  /*01c0*/  ISETP.GE.U32.AND P1, PT, R10, 0x2, PT ;  /* 0x000000020a00780c */ /* 0x000fe40003f26070 */
[----:B------:R-:W-:Y:S01]  /*01d0*/  ISETP.NE.AND P0, PT, R12, RZ, PT ;  /* 0x000000ff0c00720c */ /* 0x000fe20003f05270 */
[----:B0-----:R-:W-:-:S06]  /*01e0*/  ULEA UR4, UR5, UR4, 0x18 ;  /* 0x0000000405047291 */ /* 0x001fcc000f8ec0ff */
[----:B------:R-:W-:-:S05]  /*01f0*/  LEA R0, R12, UR4, 0x2 ;  /* 0x000000040c007c11 */ /* 0x000fca000f8e10ff */
[----:B------:R0:W-:Y:S01]  /*0200*/  STS [R0], R11 ;  /* 0x0000000b00007388 */ /* 0x0001e20000000800 */
[----:B------:R-:W-:Y:S06]  /*0210*/  BAR.SYNC.DEFER_BLOCKING 0x0 ;  /* 0x0000000000007b1d */ /* 0x000fec0000010000 */
[----:B------:R-:W-:Y:S05]  /*0220*/  @!P1 BRA `(.L_x_3) ;  /* 0x00000000002c9947 */ /* 0x000fea0003800000 */
.L_x_4:
[----:B------:R-:W-:-:S04]  /*0230*/  SHF.R.U32.HI R5, RZ, 0x1, R10 ;  /* 0x00000001ff057819 */ /* 0x000fc8000001160a */
[----:B------:R-:W-:-:S13]  /*0240*/  ISETP.GE.U32.AND P1, PT, R12, R5, PT ;  /* 0x000000050c00720c */ /* 0x000fda0003f26070 */
[----:B------:R-:W-:Y:S01]  /*0250*/  @!P1 LEA R2, R5, R0, 0x2 ;  /* 0x0000000005029211 */ /* 0x000fe200078e10ff */
[----:B------:R-:W-:Y:S05]  /*0260*/  @!P1 LDS R3, [R0] ;  /* 0x0000000000039984 */ /* 0x000fea0000000800 */
[----:B------:R-:W1:Y:S02]  /*0270*/  @!P1 LDS R2, [R2] ;  /* 0x0000000002029984 */ /* 0x000e640000000800 */
[----:B-1----:R-:W-:-:S05]  /*0280*/  @!P1 FADD R3, R2, R3 ;  /* 0x0000000302039221 */ /* 0x002fca0000000000 */
[----:B------:R1:W-:Y:S01]  /*0290*/  @!P1 STS [R0], R3 ;  /* 0x0000000300009388 */ /* 0x0003e20000000800 */
[----:B------:R-:W-:Y:S01]  /*02a0*/  BAR.SYNC.DEFER_BLOCKING 0x0 ;  /* 0x0000000000007b1d */ /* 0x000fe20000010000 */
[----:B------:R-:W-:Y:S02]  /*02b0*/  ISETP.GT.U32.AND P1, PT, R10, 0x3, PT ;  /* 0x000000030a00780c */ /* 0x000fe40003f24070 */
[----:B------:R-:W-:-:S11]  /*02c0*/  MOV R10, R5 ;  /* 0x00000005000a7202 */ /* 0x000fd60000000f00 */
[----:B-1----:R-:W-:Y:S05]  /*02d0*/  @P1 BRA `(.L_x_4) ;  /* 0xfffffffc00d41947 */ /* 0x002fea000383ffff */
.L_x_3:
[----:B------:R-:W-:Y:S05]  /*02e0*/  @P0 EXIT ;  /* 0x000000000000094d */ /* 0x000fea0003800000 */
[----:B------:R-:W1:Y:S01]  /*02f0*/  S2UR UR5, SR_CgaCtaId ;  /* 0x00000000000579c3 */ /* 0x000e620000008800 */
[----:B------:R-:W-:-:S07]  /*0300*/  UMOV UR4, 0x400 ;  /* 0x0000040000047882 */ /* 0x000fce0000000000 */
[----:B------:R-:W2:Y:S01]  /*0310*/  LDC.64 R2, c[0x0][0x390] ;  /* 0x0000e400ff027b82 */ /* 0x000ea20000000a00 */
[----:B-1----:R-:W-:Y:S01]  /*0320*/  ULEA UR4, UR5, UR4, 0x18 ;  /* 0x0000000405047291 */ /* 0x002fe2000f8ec0ff */
[----:B--2---:R-:W-:-:S08]  /*0330*/  IMAD.WIDE.U32 R2, R13, 0x4, R2 ;  /* 0x000000040d027825 */ /* 0x004fd000078e0002 */
[----:B------:R-:W1:Y:S04]  /*0340*/  LDS R5, [UR4] ;  /* 0x00000004ff057984 */ /* 0x000e680008000800 */
[----:B-1----:R-:W-:Y:S01]  /*0350*/  STG.E desc[UR6][R2.64], R5 ;  /* 0x0000000502007986 */ /* 0x002fe2000c101906 */
[----:B------:R-:W-:Y:S05]  /*0360*/  EXIT ;  /* 0x000000000000794d */ /* 0x000fea0003800000 */
.L_x_5:
[----:B------:R-:W-:-:S00]  /*0370*/  BRA `(.L_x_5) ;  /* 0xfffffffc00fc7947 */ /* 0x000fc0000383ffff */
[----:B------:R-:W-:-:S00]  /*0380*/  NOP ;  /* 0x0000000000007918 */ /* 0x000fc00000000000 */
[----:B------:R-:W-:-:S00]  /*0390*/  NOP ;  /* 0x0000000000007918 */ /* 0x000fc00000000000 */
[----:B------:R-:W-:-:S00]  /*03a0*/  NOP ;  /* 0x0000000000007918 */ /* 0x000fc00000000000 */
[----:B------:R-:W-:-:S00]  /*03b0*/  NOP ;  /* 0x0000000000007918 */ /* 0x000fc00000000000 */
[----:B------:R-:W-:-:S00]  /*03c0*/  NOP ;  /* 0x0000000000007918 */ /* 0x000fc00000000000 */
[----:B------:R-:W-:-:S00]  /*03d0*/  NOP ;  /* 0x0000000000007918 */ /* 0x000fc00000000000 */
[----:B------:R-:W-:-:S00]  /*03e0*/  NOP ;  /* 0x0000000000007918 */ /* 0x000fc00000000000 */
[----:B------:R-:W-:-:S00]  /*03f0*/  NOP ;  /* 0x0000000000007918 */ /* 0x000fc00000000000 */
.L_x_12:


//--------------------- .text._Z18dotProd_kernel_i32PiS_S_i --------------------------
	.section	.text._Z18dotProd_kernel_i32PiS_S_i,"ax",@progbits
	.align	128
        .global         _Z18dotProd_kernel_i32PiS_S_i
        .type           _Z18dotProd_kernel_i32PiS_S_i,@function
        .size           _Z18dotProd_kernel_i32PiS_S_i,(.L_x_13 - _Z18dotProd_kernel_i32PiS_S_i)
        .other          _Z18dotProd_kernel_i32PiS_S_i,@"STO_CUDA_ENTRY STV_DEFAULT"
_Z18dotProd_kernel_i32PiS_S_i:
.text._Z18dotProd_kernel_i32PiS_S_i:
        /* <DEDUP_REMOVED lines=8> */
[----:B-1----:R-:W-:Y:S01]  /*0080*/  MOV R10, UR4 ;  /* 0x00000004000a7c02 */ /* 0x002fe20008000f00 */
[----:B0-----:R-:W-:-:S05]  /*0090*/  IMAD R0, R13, UR4, R12 ;  /* 0x000000040d007c24 */ /* 0x001fca000f8e020c */
[----:B--2---:R-:W-:-:S13]  /*00a0*/  ISETP.GE.AND P0, PT, R0, UR5, PT ;  /* 0x0000000500007c0c */ /* 0x004fda000bf06270 */
[----:B---3--:R-:W-:Y:S05]  /*00b0*/  @P0 BRA `(.L_x_7) ;  /* 0x0000000000340947 */ /* 0x008fea0003800000 */
[----:B------:R-:W0:Y:S01]  /*00c0*/  LDC.64 R6, c[0x0][0x380] ;  /* 0x0000e000ff067b82 */ /* 0x000e220000000a00 */
[----:B------:R-:W1:Y:S01]  /*00d0*/  LDCU UR4, c[0x0][0x370] ;  /* 0x00006e00ff0477ac */ /* 0x000e620008000800 */
[----:B------:R-:W-:-:S06]  /*00e0*/  IMAD.MOV.U32 R11, RZ, RZ, RZ ;  /* 0x000000ffff0b7224 */ /* 0x000fcc00078e00ff */
[----:B------:R-:W2:Y:S01]  /*00f0*/  LDC.64 R8, c[0x0][0x388] ;  /* 0x0000e200ff087b82 */ /* 0x000ea20000000a00 */
[----:B-1----:R-:W-:-:S07]  /*0100*/  IMAD R15, R10, UR4, RZ ;  /* 0x000000040a0f7c24 */ /* 0x002fce000f8e02ff */
.L_x_8:
[----:B0-----:R-:W-:-:S04]  /*0110*/  IMAD.WIDE R2, R0, 0x4, R6 ;  /* 0x0000000400027825 */ /* 0x001fc800078e0206 */
[----:B--2---:R-:W-:Y:S02]  /*0120*/  IMAD.WIDE R4, R0, 0x4, R8 ;  /* 0x0000000400047825 */ /* 0x004fe400078e0208 */
[----:B------:R-:W2:Y:S04]  /*0130*/  LDG.E R2, desc[UR6][R2.64] ;  /* 0x0000000602027981 */ /* 0x000ea8000c1e1900 */
[----:B------:R-:W2:Y:S01]  /*0140*/  LDG.E R4, desc[UR6][R4.64] ;  /* 0x0000000604047981 */ /* 0x000ea2000c1e1900 */
[----:B------:R-:W-:-:S04]  /*0150*/  IADD3 R0, PT, PT, R15, R0, RZ ;  /* 0x000000000f007210 */ /* 0x000fc80007ffe0ff */
[----:B------:R-:W-:Y:S01]  /*0160*/  ISETP.GE.AND P0, PT, R0, UR5, PT ;  /* 0x0000000500007c0c */ /* 0x000fe2000bf06270 */
[----:B--2---:R-:W-:-:S12]  /*0170*/  IMAD R11, R2, R4, R11 ;  /* 0x00000004020b7224 */ /* 0x004fd800078e020b */
[----:B------:R-:W-:Y:S05]  /*0180*/  @!P0 BRA `(.L_x_8) ;  /* 0xfffffffc00e08947 */ /* 0x000fea000383ffff */
.L_x_7:
[----:B------:R-:W-:Y:S05]  /*0190*/  BSYNC.RECONVERGENT B0 ;  /* 0x0000000000007941 */ /* 0x000fea0003800200 */
.L_x_6:
        /* <DEDUP_REMOVED lines=9> */
.L_x_10:
[----:B------:R-:W-:-:S04]  /*0230*/  SHF.R.U32.HI R5, RZ, 0x1, R10 ;  /* 0x00000001ff057819 */ /* 0x000fc8000001160a */
[----:B------:R-:W-:-:S13]  /*0240*/  ISETP.GE.U32.AND P1, PT, R12, R5, PT ;  /* 0x000000050c00720c */ /* 0x000fda0003f26070 */
[----:B------:R-:W-:Y:S01]  /*0250*/  @!P1 IMAD R2, R5, 0x4, R0 ;  /* 0x0000000405029824 */ /* 0x000fe200078e0200 */
[----:B------:R-:W-:Y:S05]  /*0260*/  @!P1 LDS R3, [R0] ;  /* 0x0000000000039984 */ /* 0x000fea0000000800 */
[----:B------:R-:W1:Y:S02]  /*0270*/  @!P1 LDS R2, [R2] ;  /* 0x0000000002029984 */ /* 0x000e640000000800 */
[----:B-1----:R-:W-:-:S05]  /*0280*/  @!P1 IADD3 R3, PT, PT, R2, R3, RZ ;  /* 0x0000000302039210 */ /* 0x002fca0007ffe0ff */
[----:B------:R1:W-:Y:S01]  /*0290*/  @!P1 STS [R0], R3 ;  /* 0x0000000300009388 */ /* 0x0003e20000000800 */
[----:B------:R-:W-:Y:S01]  /*02a0*/  BAR.SYNC.DEFER_BLOCKING 0x0 ;  /* 0x0000000000007b1d */ /* 0x000fe20000010000 */
[----:B------:R-:W-:Y:S01]  /*02b0*/  ISETP.GT.U32.AND P1, PT, R10, 0x3, PT ;  /* 0x000000030a00780c */ /* 0x000fe20003f24070 */
[----:B------:R-:W-:-:S12]  /*02c0*/  IMAD.MOV.U32 R10, RZ, RZ, R5 ;  /* 0x000000ffff0a7224 */ /* 0x000fd800078e0005 */
[----:B-1----:R-:W-:Y:S05]  /*02d0*/  @P1 BRA `(.L_x_10) ;  /* 0xfffffffc00d41947 */ /* 0x002fea000383ffff */
.L_x_9:
        /* <DEDUP_REMOVED lines=9> */
.L_x_11:
        /* <DEDUP_REMOVED lines=9> */
.L_x_13:


//--------------------- .nv.shared._Z18dotProd_kernel_f32PfS_S_i --------------------------
	.section	.nv.shared._Z18dotProd_kernel_f32PfS_S_i,"aw",@nobits
	.sectionflags	@""
	.align	4
.nv.shared._Z18dotProd_kernel_f32PfS_S_i:
	.zero		2048


//--------------------- .nv.shared.reserved.0     --------------------------
	.section	.nv.shared.reserved.0,"aw",@nobits
	.weak		__nv_reservedSMEM_offset_0_alias
	.size		__nv_reservedSMEM_offset_0_alias, 0, 64
	.other		__nv_reservedSMEM_offset_0_alias,@"STO_CUDA_RESERVED_SHARED STV_DEFAULT"
__nv_reservedSMEM_offset_0_alias:
	.zero		0
	.zero		64


//--------------------- .nv.shared._Z18dotProd_kernel_i32PiS_S_i --------------------------
	.section	.nv.shared._Z18dotProd_kernel_i32PiS_S_i,"aw",@nobits
	.sectionflags	@""
	.align	4
.nv.shared._Z18dotProd_kernel_i32PiS_S_i:
	.zero		2048


//--------------------- .nv.constant0._Z18dotProd_kernel_f32PfS_S_i --------------------------
	.section	.nv.constant0._Z18dotProd_kernel_f32PfS_S_i,"a",@progbits
	.sectionflags	@""
	.align	4
.nv.constant0._Z18dotProd_kernel_f32PfS_S_i:
	.zero		924


//--------------------- .nv.constant0._Z18dotProd_kernel_i32PiS_S_i --------------------------
	.section	.nv.constant0._Z18dotProd_kernel_i32PiS_S_i,"a",@progbits
	.sectionflags	@""
	.align	4
.nv.constant0._Z18dotProd_kernel_i32PiS_S_i:
	.zero		924


//--------------------- SYMBOLS --------------------------

	.type		.nv.reservedSmem.offset0,@object
	.size		.nv.reservedSmem.offset0,0x4
	.type		.nv.reservedSmem.cap,@object
	.size		.nv.reservedSmem.cap,0x4
